	.headerflags	@"EF_CUDA_TEXMODE_UNIFIED EF_CUDA_64BIT_ADDRESS EF_CUDA_ACCELERATORS EF_CUDA_SM90 EF_CUDA_VIRTUAL_SM(EF_CUDA_SM90)"
	.elftype	@"ET_EXEC"


//--------------------- .nv.info                  --------------------------
	.section	.nv.info,"",@"SHT_CUDA_INFO"
	.align	4


	//----- nvinfo : EIATTR_REGCOUNT
	.align		4
        /*0000*/ 	.byte	0x04, 0x2f
        /*0002*/ 	.short	(.L_1 - .L_0)
	.align		4
.L_0:
        /*0004*/ 	.word	index@(triton_poi_fused__adaptive_avg_pool2d_cat_1)
        /*0008*/ 	.word	0x00000014


	//----- nvinfo : EIATTR_MIN_STACK_SIZE
	.align		4
.L_1:
        /*000c*/ 	.byte	0x04, 0x12
        /*000e*/ 	.short	(.L_3 - .L_2)
	.align		4
.L_2:
        /*0010*/ 	.word	index@(triton_poi_fused__adaptive_avg_pool2d_cat_1)
        /*0014*/ 	.word	0x00000000


	//----- nvinfo : EIATTR_FRAME_SIZE
	.align		4
.L_3:
        /*0018*/ 	.byte	0x04, 0x11
        /*001a*/ 	.short	(.L_5 - .L_4)
	.align		4
.L_4:
        /*001c*/ 	.word	index@(triton_poi_fused__adaptive_avg_pool2d_cat_1)
        /*0020*/ 	.word	0x00000000


	//----- nvinfo : EIATTR_MIN_STACK_SIZE
	.align		4
.L_5:
        /*0024*/ 	.byte	0x04, 0x12
        /*0026*/ 	.short	(.L_7 - .L_6)
	.align		4
.L_6:
        /*0028*/ 	.word	index@(triton_poi_fused__adaptive_avg_pool2d_cat_1)
        /*002c*/ 	.word	0x00000000
.L_7:


//--------------------- .nv.info.triton_poi_fused__adaptive_avg_pool2d_cat_1 --------------------------
	.section	.nv.info.triton_poi_fused__adaptive_avg_pool2d_cat_1,"",@"SHT_CUDA_INFO"
	.sectionflags	@""
	.align	4


	//----- nvinfo : EIATTR_CUDA_API_VERSION
	.align		4
        /*0000*/ 	.byte	0x04, 0x37
        /*0002*/ 	.short	(.L_9 - .L_8)
.L_8:
        /*0004*/ 	.word	0x0000007c


	//----- nvinfo : EIATTR_KPARAM_INFO
	.align		4
.L_9:
        /*0008*/ 	.byte	0x04, 0x17
        /*000a*/ 	.short	(.L_11 - .L_10)
.L_10:
        /*000c*/ 	.word	0x00000000
        /*0010*/ 	.short	0x0002
        /*0012*/ 	.short	0x0010
        /*0014*/ 	.byte	0x00, 0xf0, 0x11, 0x00


	//----- nvinfo : EIATTR_KPARAM_INFO
	.align		4
.L_11:
        /*0018*/ 	.byte	0x04, 0x17
        /*001a*/ 	.short	(.L_13 - .L_12)
.L_12:
        /*001c*/ 	.word	0x00000000
        /*0020*/ 	.short	0x0001
        /*0022*/ 	.short	0x0008
        /*0024*/ 	.byte	0x00, 0xf4, 0x21, 0x00


	//----- nvinfo : EIATTR_KPARAM_INFO
	.align		4
.L_13:
        /*0028*/ 	.byte	0x04, 0x17
        /*002a*/ 	.short	(.L_15 - .L_14)
.L_14:
        /*002c*/ 	.word	0x00000000
        /*0030*/ 	.short	0x0000
        /*0032*/ 	.short	0x0000
        /*0034*/ 	.byte	0x00, 0xf4, 0x21, 0x00


	//----- nvinfo : EIATTR_SPARSE_MMA_MASK
	.align		4
.L_15:
        /*0038*/ 	.byte	0x03, 0x50
        /*003a*/ 	.short	0x0000


	//----- nvinfo : EIATTR_MAXREG_COUNT
	.align		4
        /*003c*/ 	.byte	0x03, 0x1b
        /*003e*/ 	.short	0x00ff


	//----- nvinfo : EIATTR_EXIT_INSTR_OFFSETS
	.align		4
        /*0040*/ 	.byte	0x04, 0x1c
        /*0042*/ 	.short	(.L_17 - .L_16)


	//   ....[0]....
.L_16:
        /*0044*/ 	.word	0x000003c0


	//   ....[1]....
        /*0048*/ 	.word	0x000003f0


	//----- nvinfo : EIATTR_REQNTID
	.align		4
.L_17:
        /*004c*/ 	.byte	0x04, 0x10
        /*004e*/ 	.short	(.L_19 - .L_18)
.L_18:
        /*0050*/ 	.word	0x00000080
        /*0054*/ 	.word	0x00000001
        /*0058*/ 	.word	0x00000001


	//----- nvinfo : EIATTR_CBANK_PARAM_SIZE
	.align		4
.L_19:
        /*005c*/ 	.byte	0x03, 0x19
        /*005e*/ 	.short	0x0014


	//----- nvinfo : EIATTR_PARAM_CBANK
	.align		4
        /*0060*/ 	.byte	0x04, 0x0a
        /*0062*/ 	.short	(.L_21 - .L_20)
	.align		4
.L_20:
        /*0064*/ 	.word	index@(.nv.constant0.triton_poi_fused__adaptive_avg_pool2d_cat_1)
        /*0068*/ 	.short	0x0210
        /*006a*/ 	.short	0x0014


	//----- nvinfo : EIATTR_SW_WAR
	.align		4
.L_21:
        /*006c*/ 	.byte	0x04, 0x36
        /*006e*/ 	.short	(.L_23 - .L_22)
.L_22:
        /*0070*/ 	.word	0x00000008
.L_23:


//--------------------- .nv.callgraph             --------------------------
	.section	.nv.callgraph,"",@"SHT_CUDA_CALLGRAPH"
	.align	4
	.sectionentsize	8
	.align		4
        /*0000*/ 	.word	0x00000000
	.align		4
        /*0004*/ 	.word	0xffffffff
	.align		4
        /*0008*/ 	.word	0x00000000
	.align		4
        /*000c*/ 	.word	0xfffffffe
	.align		4
        /*0010*/ 	.word	0x00000000
	.align		4
        /*0014*/ 	.word	0xfffffffd
	.align		4
        /*0018*/ 	.word	0x00000000
	.align		4
        /*001c*/ 	.word	0xfffffffc


//--------------------- .text.triton_poi_fused__adaptive_avg_pool2d_cat_1 --------------------------
	.section	.text.triton_poi_fused__adaptive_avg_pool2d_cat_1,"ax",@progbits
	.align	128
        .global         triton_poi_fused__adaptive_avg_pool2d_cat_1
        .type           triton_poi_fused__adaptive_avg_pool2d_cat_1,@function
        .size           triton_poi_fused__adaptive_avg_pool2d_cat_1,(.L_x_1 - triton_poi_fused__adaptive_avg_pool2d_cat_1)
        .other          triton_poi_fused__adaptive_avg_pool2d_cat_1,@"STO_CUDA_ENTRY STV_DEFAULT"
triton_poi_fused__adaptive_avg_pool2d_cat_1:
.text.triton_poi_fused__adaptive_avg_pool2d_cat_1:
[----:B------:R-:W0:Y:S02]  /*0000*/  LDC R1, c[0x0][0x28] ;  /* 0x00000a00ff017b82 */ /* 0x000e240000000800 */
[----:B------:R-:W1:Y:S01]  /*0010*/  S2R R0, SR_TID.X ;  /* 0x0000000000007919 */ /* 0x000e620000002100 */
[----:B------:R-:W-:Y:S01]  /*0020*/  CS2R R14, SRZ ;  /* 0x00000000000e7805 */ /* 0x000fe2000001ff00 */
[----:B------:R-:W-:Y:S01]  /*0030*/  ULDC.64 UR4, c[0x0][0x208] ;  /* 0x0000820000047ab9 */ /* 0x000fe20000000a00 */
[----:B------:R-:W2:Y:S01]  /*0040*/  S2R R3, SR_CTAID.X ;  /* 0x0000000000037919 */ /* 0x000ea20000002500 */
[----:B-1----:R-:W-:-:S05]  /*0050*/  LOP3.LUT R0, R0, 0x7f, RZ, 0xc0, !PT ;  /* 0x0000007f00007812 */ /* 0x002fca00078ec0ff */
[----:B--2---:R-:W-:-:S04]  /*0060*/  IMAD R0, R3, 0x80, R0 ;  /* 0x0000008003007824 */ /* 0x004fc800078e0200 */
[C---:B------:R-:W-:Y:S01]  /*0070*/  IMAD.HI R2, R0.reuse, 0x55555556, RZ ;  /* 0x5555555600027827 */ /* 0x040fe200078e02ff */
[----:B------:R-:W-:-:S04]  /*0080*/  ISETP.GE.AND P0, PT, R0, 0x90, PT ;  /* 0x000000900000780c */ /* 0x000fc80003f06270 */
[----:B------:R-:W-:-:S05]  /*0090*/  LEA.HI R3, R2, R2, RZ, 0x1 ;  /* 0x0000000202037211 */ /* 0x000fca00078f08ff */
[----:B------:R-:W-:-:S04]  /*00a0*/  IMAD.HI R2, R3, 0x55555556, RZ ;  /* 0x5555555603027827 */ /* 0x000fc800078e02ff */
[----:B------:R-:W-:Y:S01]  /*00b0*/  IMAD R4, R3, -0x3, R0 ;  /* 0xfffffffd03047824 */ /* 0x000fe200078e0200 */
[----:B------:R-:W-:-:S03]  /*00c0*/  LEA.HI R2, R2, R2, RZ, 0x1 ;  /* 0x0000000202027211 */ /* 0x000fc600078f08ff */
[----:B------:R-:W-:Y:S02]  /*00d0*/  IMAD.SHL.U32 R4, R4, 0x4, RZ ;  /* 0x0000000404047824 */ /* 0x000fe400078e00ff */
[----:B------:R-:W-:-:S03]  /*00e0*/  IMAD R2, R2, -0x3, R3 ;  /* 0xfffffffd02027824 */ /* 0x000fc600078e0203 */
[----:B------:R-:W-:Y:S02]  /*00f0*/  PRMT R3, R4, 0x8880, RZ ;  /* 0x0000888004037816 */ /* 0x000fe400000000ff */
[----:B------:R-:W-:-:S04]  /*0100*/  SHF.L.U32 R2, R2, 0x2, RZ ;  /* 0x0000000202027819 */ /* 0x000fc800000006ff */
[----:B------:R-:W-:Y:S01]  /*0110*/  PRMT R4, R2, 0x8880, RZ ;  /* 0x0000888002047816 */ /* 0x000fe200000000ff */
[----:B------:R-:W-:-:S04]  /*0120*/  IMAD R2, R3, 0x56, RZ ;  /* 0x0000005603027824 */ /* 0x000fc800078e02ff */
[----:B------:R-:W-:Y:S01]  /*0130*/  IMAD R4, R4, 0x56, RZ ;  /* 0x0000005604047824 */ /* 0x000fe200078e02ff */
[----:B------:R-:W-:Y:S02]  /*0140*/  LOP3.LUT R6, R2, 0xffff, RZ, 0xc0, !PT ;  /* 0x0000ffff02067812 */ /* 0x000fe400078ec0ff */
[----:B------:R-:W1:Y:S02]  /*0150*/  LDC.64 R2, c[0x0][0x210] ;  /* 0x00008400ff027b82 */ /* 0x000e640000000a00 */
[----:B------:R-:W-:Y:S02]  /*0160*/  SHF.R.U32.HI R5, RZ, 0xf, R6 ;  /* 0x0000000fff057819 */ /* 0x000fe40000011606 */
[----:B------:R-:W-:Y:S02]  /*0170*/  LOP3.LUT R9, R4, 0xffff, RZ, 0xc0, !PT ;  /* 0x0000ffff04097812 */ /* 0x000fe400078ec0ff */
[----:B------:R-:W-:Y:S01]  /*0180*/  LEA.HI R6, R6, R5, RZ, 0x18 ;  /* 0x0000000506067211 */ /* 0x000fe200078fc0ff */
[----:B------:R-:W-:-:S03]  /*0190*/  IMAD.HI R5, R0, 0x38e38e39, RZ ;  /* 0x38e38e3900057827 */ /* 0x000fc600078e02ff */
[----:B------:R-:W-:Y:S02]  /*01a0*/  LOP3.LUT R7, R6, 0xffff, RZ, 0xc0, !PT ;  /* 0x0000ffff06077812 */ /* 0x000fe400078ec0ff */
[----:B------:R-:W-:Y:S02]  /*01b0*/  SHF.R.S32.HI R4, RZ, 0x1, R5 ;  /* 0x00000001ff047819 */ /* 0x000fe40000011405 */
[----:B------:R-:W-:Y:S02]  /*01c0*/  PRMT R7, R7, 0x8880, RZ ;  /* 0x0000888007077816 */ /* 0x000fe400000000ff */
[----:B------:R-:W-:Y:S02]  /*01d0*/  SHF.R.U32.HI R6, RZ, 0xf, R9 ;  /* 0x0000000fff067819 */ /* 0x000fe40000011609 */
[----:B------:R-:W-:Y:S01]  /*01e0*/  LEA.HI R5, R5, R4, RZ, 0x1 ;  /* 0x0000000405057211 */ /* 0x000fe200078f08ff */
[----:B------:R-:W-:Y:S01]  /*01f0*/  IMAD.MOV.U32 R4, RZ, RZ, R7 ;  /* 0x000000ffff047224 */ /* 0x000fe200078e0007 */
[----:B------:R-:W-:-:S04]  /*0200*/  LEA.HI R6, R9, R6, RZ, 0x18 ;  /* 0x0000000609067211 */ /* 0x000fc800078fc0ff */
[----:B------:R-:W-:Y:S02]  /*0210*/  PRMT R11, R6, 0x8880, RZ ;  /* 0x00008880060b7816 */ /* 0x000fe400000000ff */
[----:B------:R-:W-:-:S05]  /*0220*/  LEA R4, R5, R4, 0x4 ;  /* 0x0000000405047211 */ /* 0x000fca00078e20ff */
[----:B------:R-:W-:Y:S01]  /*0230*/  IMAD R11, R11, 0x4, R4 ;  /* 0x000000040b0b7824 */ /* 0x000fe200078e0204 */
[----:B------:R-:W-:-:S03]  /*0240*/  HFMA2.MMA R4, -RZ, RZ, 0, 0 ;  /* 0x00000000ff047435 */ /* 0x000fc600000001ff */
[C---:B------:R-:W-:Y:S01]  /*0250*/  VIADD R9, R11.reuse, 0x1 ;  /* 0x000000010b097836 */ /* 0x040fe20000000000 */
[----:B------:R-:W-:Y:S01]  /*0260*/  IADD3 R13, R11, 0x4, RZ ;  /* 0x000000040b0d7810 */ /* 0x000fe20007ffe0ff */
[----:B-1----:R-:W-:-:S04]  /*0270*/  IMAD.WIDE R6, R11, 0x4, R2 ;  /* 0x000000040b067825 */ /* 0x002fc800078e0202 */
[--C-:B------:R-:W-:Y:S01]  /*0280*/  IMAD.WIDE R8, R9, 0x4, R2.reuse ;  /* 0x0000000409087825 */ /* 0x100fe200078e0202 */
[----:B------:R-:W2:Y:S03]  /*0290*/  @!P0 LDG.E R4, desc[UR4][R6.64] ;  /* 0x0000000406048981 */ /* 0x000ea6000c1e1900 */
[----:B------:R-:W-:Y:S01]  /*02a0*/  VIADD R17, R11, 0x5 ;  /* 0x000000050b117836 */ /* 0x000fe20000000000 */
[----:B------:R-:W3:Y:S01]  /*02b0*/  @!P0 LDG.E R14, desc[UR4][R8.64] ;  /* 0x00000004080e8981 */ /* 0x000ee2000c1e1900 */
[----:B------:R-:W-:Y:S01]  /*02c0*/  IMAD.WIDE R10, R13, 0x4, R2 ;  /* 0x000000040d0a7825 */ /* 0x000fe200078e0202 */
[----:B------:R-:W-:-:S03]  /*02d0*/  MOV R16, RZ ;  /* 0x000000ff00107202 */ /* 0x000fc60000000f00 */
[----:B------:R-:W-:Y:S01]  /*02e0*/  IMAD.WIDE R12, R17, 0x4, R2 ;  /* 0x00000004110c7825 */ /* 0x000fe200078e0202 */
[----:B------:R-:W4:Y:S01]  /*02f0*/  @!P0 LDG.E R15, desc[UR4][R10.64] ;  /* 0x000000040a0f8981 */ /* 0x000f22000c1e1900 */
[----:B------:R-:W1:Y:S03]  /*0300*/  LDC.64 R2, c[0x0][0x218] ;  /* 0x00008600ff027b82 */ /* 0x000e660000000a00 */
[----:B------:R-:W5:Y:S01]  /*0310*/  @!P0 LDG.E R16, desc[UR4][R12.64] ;  /* 0x000000040c108981 */ /* 0x000f62000c1e1900 */
[----:B------:R-:W-:-:S04]  /*0320*/  IMAD R0, R5, -0x9, R0 ;  /* 0xfffffff705007824 */ /* 0x000fc800078e0200 */
[----:B------:R-:W-:-:S04]  /*0330*/  IMAD R5, R5, 0x6e, R0 ;  /* 0x0000006e05057824 */ /* 0x000fc800078e0200 */
[----:B-1----:R-:W-:Y:S01]  /*0340*/  IMAD.WIDE R2, R5, 0x4, R2 ;  /* 0x0000000405027825 */ /* 0x002fe200078e0202 */
[----:B--2---:R-:W-:Y:S02]  /*0350*/  SEL R17, R4, RZ, !P0 ;  /* 0x000000ff04117207 */ /* 0x004fe40004000000 */
[----:B---3--:R-:W-:-:S05]  /*0360*/  SEL R14, R14, RZ, !P0 ;  /* 0x000000ff0e0e7207 */ /* 0x008fca0004000000 */
[----:B------:R-:W-:Y:S01]  /*0370*/  FADD R14, R17, R14 ;  /* 0x0000000e110e7221 */ /* 0x000fe20000000000 */
[----:B----4-:R-:W-:Y:S02]  /*0380*/  SEL R15, R15, RZ, !P0 ;  /* 0x000000ff0f0f7207 */ /* 0x010fe40004000000 */
[----:B-----5:R-:W-:-:S03]  /*0390*/  SEL R16, R16, RZ, !P0 ;  /* 0x000000ff10107207 */ /* 0x020fc60004000000 */
[----:B------:R-:W-:-:S04]  /*03a0*/  FADD R15, R14, R15 ;  /* 0x0000000f0e0f7221 */ /* 0x000fc80000000000 */
[----:B------:R-:W-:Y:S01]  /*03b0*/  FADD R16, R15, R16 ;  /* 0x000000100f107221 */ /* 0x000fe20000000000 */
[----:B------:R-:W-:Y:S06]  /*03c0*/  @P0 EXIT ;  /* 0x000000000000094d */ /* 0x000fec0003800000 */
[----:B------:R-:W-:-:S05]  /*03d0*/  FMUL R5, R16, 0.25 ;  /* 0x3e80000010057820 */ /* 0x000fca0000400000 */
[----:B------:R-:W-:Y:S01]  /*03e0*/  STG.E desc[UR4][R2.64], R5 ;  /* 0x0000000502007986 */ /* 0x000fe2000c101904 */
[----:B------:R-:W-:Y:S05]  /*03f0*/  EXIT ;  /* 0x000000000000794d */ /* 0x000fea0003800000 */
.L_x_0:
[----:B------:R-:W-:-:S00]  /*0400*/  BRA `(.L_x_0) ;  /* 0xfffffffc00fc7947 */ /* 0x000fc0000383ffff */
[----:B------:R-:W-:-:S00]  /*0410*/  NOP ;  /* 0x0000000000007918 */ /* 0x000fc00000000000 */
        /* <DEDUP_REMOVED lines=14> */
.L_x_1:


//--------------------- .nv.constant0.triton_poi_fused__adaptive_avg_pool2d_cat_1 --------------------------
	.section	.nv.constant0.triton_poi_fused__adaptive_avg_pool2d_cat_1,"a",@progbits
	.sectionflags	@""
	.align	4
.nv.constant0.triton_poi_fused__adaptive_avg_pool2d_cat_1:
	.zero		548
